//
// Generated by NVIDIA NVVM Compiler
//
// Compiler Build ID: CL-36424714
// Cuda compilation tools, release 13.0, V13.0.88
// Based on NVVM 20.0.0
//

.version 9.0
.target sm_100
.address_size 64

	// .globl	_Z17updateEdgeWeightsP4Edgei

.visible .entry _Z17updateEdgeWeightsP4Edgei(
	.param .u64 .ptr .align 1 _Z17updateEdgeWeightsP4Edgei_param_0,
	.param .u32 _Z17updateEdgeWeightsP4Edgei_param_1
)
{
	.reg .pred 	%p<5>;
	.reg .b32 	%r<15>;
	.reg .b64 	%rd<6>;

	ld.param.u64 	%rd2, [_Z17updateEdgeWeightsP4Edgei_param_0];
	ld.param.u32 	%r3, [_Z17updateEdgeWeightsP4Edgei_param_1];
	mov.u32 	%r4, %ctaid.x;
	mov.u32 	%r5, %ntid.x;
	mov.u32 	%r6, %tid.x;
	mad.lo.s32 	%r1, %r4, %r5, %r6;
	setp.ge.s32 	%p1, %r1, %r3;
	@%p1 bra 	$L__BB0_8;
	cvta.to.global.u64 	%rd3, %rd2;
	mul.wide.s32 	%rd4, %r1, 16;
	add.s64 	%rd5, %rd3, %rd4;
	add.s64 	%rd1, %rd5, 12;
	ld.global.u32 	%r8, [%rd5+12];
	mov.b32 	%r14, 2;
	setp.eq.s32 	%p2, %r8, 1;
	@%p2 bra 	$L__BB0_7;
	setp.eq.s32 	%p3, %r8, 3;
	@%p3 bra 	$L__BB0_5;
	setp.ne.s32 	%p4, %r8, 2;
	@%p4 bra 	$L__BB0_6;
	mov.b32 	%r14, 5;
	bra.uni 	$L__BB0_7;
$L__BB0_5:
	mov.b32 	%r14, 3;
	bra.uni 	$L__BB0_7;
$L__BB0_6:
	mov.b32 	%r14, 1;
$L__BB0_7:
	ld.global.u32 	%r12, [%rd1+-4];
	mul.lo.s32 	%r13, %r12, %r14;
	st.global.u32 	[%rd1+-4], %r13;
$L__BB0_8:
	ret;

}
	// .globl	_Z11init_kernelPxi
.visible .entry _Z11init_kernelPxi(
	.param .u64 .ptr .align 1 _Z11init_kernelPxi_param_0,
	.param .u32 _Z11init_kernelPxi_param_1
)
{
	.reg .pred 	%p<2>;
	.reg .b32 	%r<6>;
	.reg .b64 	%rd<6>;

	ld.param.u64 	%rd1, [_Z11init_kernelPxi_param_0];
	ld.param.u32 	%r2, [_Z11init_kernelPxi_param_1];
	mov.u32 	%r3, %ctaid.x;
	mov.u32 	%r4, %ntid.x;
	mov.u32 	%r5, %tid.x;
	mad.lo.s32 	%r1, %r3, %r4, %r5;
	setp.ge.s32 	%p1, %r1, %r2;
	@%p1 bra 	$L__BB1_2;
	cvta.to.global.u64 	%rd2, %rd1;
	mul.wide.s32 	%rd3, %r1, 8;
	add.s64 	%rd4, %rd2, %rd3;
	mov.b64 	%rd5, 9223372034707292159;
	st.global.u64 	[%rd4], %rd5;
$L__BB1_2:
	ret;

}
	// .globl	_Z20find_cheapest_kernelP4EdgePiPxi
.visible .entry _Z20find_cheapest_kernelP4EdgePiPxi(
	.param .u64 .ptr .align 1 _Z20find_cheapest_kernelP4EdgePiPxi_param_0,
	.param .u64 .ptr .align 1 _Z20find_cheapest_kernelP4EdgePiPxi_param_1,
	.param .u64 .ptr .align 1 _Z20find_cheapest_kernelP4EdgePiPxi_param_2,
	.param .u32 _Z20find_cheapest_kernelP4EdgePiPxi_param_3
)
{
	.reg .pred 	%p<8>;
	.reg .b32 	%r<28>;
	.reg .b64 	%rd<43>;

	ld.param.u64 	%rd16, [_Z20find_cheapest_kernelP4EdgePiPxi_param_0];
	ld.param.u64 	%rd18, [_Z20find_cheapest_kernelP4EdgePiPxi_param_1];
	ld.param.u64 	%rd17, [_Z20find_cheapest_kernelP4EdgePiPxi_param_2];
	ld.param.u32 	%r19, [_Z20find_cheapest_kernelP4EdgePiPxi_param_3];
	cvta.to.global.u64 	%rd1, %rd18;
	mov.u32 	%r20, %ctaid.x;
	mov.u32 	%r1, %ntid.x;
	mov.u32 	%r21, %tid.x;
	mad.lo.s32 	%r23, %r20, %r1, %r21;
	setp.ge.s32 	%p1, %r23, %r19;
	@%p1 bra 	$L__BB2_8;
	cvta.to.global.u64 	%rd2, %rd17;
	mov.u32 	%r22, %nctaid.x;
	mul.lo.s32 	%r3, %r1, %r22;
	cvta.to.global.u64 	%rd3, %rd16;
$L__BB2_2:
	mul.wide.s32 	%rd19, %r23, 16;
	add.s64 	%rd20, %rd3, %rd19;
	ld.global.u32 	%r24, [%rd20];
	ld.global.u32 	%r27, [%rd20+4];
	cvt.s64.s32 	%rd42, %r27;
	ld.global.u32 	%r7, [%rd20+8];
	cvt.s64.s32 	%rd39, %r24;
	mul.wide.s32 	%rd21, %r24, 4;
	add.s64 	%rd40, %rd1, %rd21;
	ld.global.u32 	%r25, [%rd40];
	setp.eq.s32 	%p2, %r25, %r24;
	@%p2 bra 	$L__BB2_3;
	bra.uni 	$L__BB2_9;
$L__BB2_3:
	shl.b64 	%rd25, %rd42, 2;
	add.s64 	%rd41, %rd1, %rd25;
	ld.global.u32 	%r26, [%rd41];
	setp.eq.s32 	%p4, %r26, %r27;
	@%p4 bra 	$L__BB2_5;
$L__BB2_4:
	mul.wide.s32 	%rd26, %r26, 4;
	add.s64 	%rd27, %rd1, %rd26;
	ld.global.u32 	%r27, [%rd27];
	st.global.u32 	[%rd41], %r27;
	cvt.s64.s32 	%rd42, %r27;
	mul.wide.s32 	%rd28, %r27, 4;
	add.s64 	%rd41, %rd1, %rd28;
	ld.global.u32 	%r26, [%rd41];
	setp.ne.s32 	%p5, %r26, %r27;
	@%p5 bra 	$L__BB2_4;
$L__BB2_5:
	setp.eq.s32 	%p6, %r24, %r27;
	@%p6 bra 	$L__BB2_7;
	cvt.u64.u32 	%rd29, %r7;
	shl.b64 	%rd30, %rd29, 32;
	cvt.u64.u32 	%rd31, %r23;
	or.b64  	%rd32, %rd30, %rd31;
	shl.b64 	%rd33, %rd39, 3;
	add.s64 	%rd34, %rd2, %rd33;
	atom.global.min.s64 	%rd35, [%rd34], %rd32;
	shl.b64 	%rd36, %rd42, 3;
	add.s64 	%rd37, %rd2, %rd36;
	atom.global.min.s64 	%rd38, [%rd37], %rd32;
$L__BB2_7:
	add.s32 	%r23, %r23, %r3;
	setp.lt.s32 	%p7, %r23, %r19;
	@%p7 bra 	$L__BB2_2;
$L__BB2_8:
	ret;
$L__BB2_9:
	mul.wide.s32 	%rd22, %r25, 4;
	add.s64 	%rd23, %rd1, %rd22;
	ld.global.u32 	%r24, [%rd23];
	st.global.u32 	[%rd40], %r24;
	cvt.s64.s32 	%rd39, %r24;
	mul.wide.s32 	%rd24, %r24, 4;
	add.s64 	%rd40, %rd1, %rd24;
	ld.global.u32 	%r25, [%rd40];
	setp.eq.s32 	%p3, %r25, %r24;
	@%p3 bra 	$L__BB2_3;
	bra.uni 	$L__BB2_9;

}
	// .globl	_Z12union_kernelP4EdgePiPxiS1_S1_
.visible .entry _Z12union_kernelP4EdgePiPxiS1_S1_(
	.param .u64 .ptr .align 1 _Z12union_kernelP4EdgePiPxiS1_S1__param_0,
	.param .u64 .ptr .align 1 _Z12union_kernelP4EdgePiPxiS1_S1__param_1,
	.param .u64 .ptr .align 1 _Z12union_kernelP4EdgePiPxiS1_S1__param_2,
	.param .u32 _Z12union_kernelP4EdgePiPxiS1_S1__param_3,
	.param .u64 .ptr .align 1 _Z12union_kernelP4EdgePiPxiS1_S1__param_4,
	.param .u64 .ptr .align 1 _Z12union_kernelP4EdgePiPxiS1_S1__param_5
)
{
	.reg .pred 	%p<10>;
	.reg .b32 	%r<29>;
	.reg .b64 	%rd<38>;

	ld.param.u64 	%rd9, [_Z12union_kernelP4EdgePiPxiS1_S1__param_0];
	ld.param.u64 	%rd13, [_Z12union_kernelP4EdgePiPxiS1_S1__param_1];
	ld.param.u64 	%rd10, [_Z12union_kernelP4EdgePiPxiS1_S1__param_2];
	ld.param.u32 	%r15, [_Z12union_kernelP4EdgePiPxiS1_S1__param_3];
	ld.param.u64 	%rd11, [_Z12union_kernelP4EdgePiPxiS1_S1__param_4];
	ld.param.u64 	%rd12, [_Z12union_kernelP4EdgePiPxiS1_S1__param_5];
	cvta.to.global.u64 	%rd1, %rd13;
	mov.u32 	%r16, %ctaid.x;
	mov.u32 	%r17, %ntid.x;
	mov.u32 	%r18, %tid.x;
	mad.lo.s32 	%r1, %r16, %r17, %r18;
	setp.ge.s32 	%p1, %r1, %r15;
	@%p1 bra 	$L__BB3_9;
	mul.wide.s32 	%rd14, %r1, 4;
	add.s64 	%rd15, %rd1, %rd14;
	ld.global.u32 	%r19, [%rd15];
	setp.ne.s32 	%p2, %r19, %r1;
	@%p2 bra 	$L__BB3_9;
	cvta.to.global.u64 	%rd16, %rd10;
	mul.wide.s32 	%rd17, %r1, 8;
	add.s64 	%rd18, %rd16, %rd17;
	ld.global.u64 	%rd2, [%rd18];
	shr.u64 	%rd19, %rd2, 32;
	{ .reg .b32 tmp; mov.b64 {tmp, %r2}, %rd2; }
	setp.eq.s64 	%p3, %rd19, 2147483647;
	@%p3 bra 	$L__BB3_9;
	shl.b64 	%rd20, %rd2, 32;
	shr.s64 	%rd21, %rd20, 28;
	cvta.to.global.u64 	%rd22, %rd9;
	add.s64 	%rd23, %rd22, %rd21;
	ld.global.u32 	%r25, [%rd23];
	ld.global.u32 	%r28, [%rd23+4];
	mul.wide.s32 	%rd24, %r25, 4;
	add.s64 	%rd36, %rd1, %rd24;
	ld.global.u32 	%r26, [%rd36];
	setp.eq.s32 	%p4, %r26, %r25;
	@%p4 bra 	$L__BB3_4;
	bra.uni 	$L__BB3_10;
$L__BB3_4:
	mul.wide.s32 	%rd28, %r28, 4;
	add.s64 	%rd37, %rd1, %rd28;
	ld.global.u32 	%r27, [%rd37];
	setp.eq.s32 	%p6, %r27, %r28;
	@%p6 bra 	$L__BB3_6;
$L__BB3_5:
	mul.wide.s32 	%rd29, %r27, 4;
	add.s64 	%rd30, %rd1, %rd29;
	ld.global.u32 	%r28, [%rd30];
	st.global.u32 	[%rd37], %r28;
	mul.wide.s32 	%rd31, %r28, 4;
	add.s64 	%rd37, %rd1, %rd31;
	ld.global.u32 	%r27, [%rd37];
	setp.ne.s32 	%p7, %r27, %r28;
	@%p7 bra 	$L__BB3_5;
$L__BB3_6:
	setp.eq.s32 	%p8, %r25, %r28;
	@%p8 bra 	$L__BB3_9;
	max.s32 	%r20, %r25, %r28;
	min.s32 	%r21, %r25, %r28;
	mul.wide.s32 	%rd32, %r20, 4;
	add.s64 	%rd33, %rd1, %rd32;
	atom.relaxed.global.cas.b32 	%r22, [%rd33], %r20, %r21;
	setp.ne.s32 	%p9, %r22, %r20;
	@%p9 bra 	$L__BB3_9;
	cvta.to.global.u64 	%rd34, %rd11;
	atom.global.add.u32 	%r23, [%rd34], %r2;
	cvta.to.global.u64 	%rd35, %rd12;
	atom.global.add.u32 	%r24, [%rd35], -1;
$L__BB3_9:
	ret;
$L__BB3_10:
	mul.wide.s32 	%rd25, %r26, 4;
	add.s64 	%rd26, %rd1, %rd25;
	ld.global.u32 	%r25, [%rd26];
	st.global.u32 	[%rd36], %r25;
	mul.wide.s32 	%rd27, %r25, 4;
	add.s64 	%rd36, %rd1, %rd27;
	ld.global.u32 	%r26, [%rd36];
	setp.eq.s32 	%p5, %r26, %r25;
	@%p5 bra 	$L__BB3_4;
	bra.uni 	$L__BB3_10;

}
	// .globl	_Z10mod_kernelPi
.visible .entry _Z10mod_kernelPi(
	.param .u64 .ptr .align 1 _Z10mod_kernelPi_param_0
)
{
	.reg .b32 	%r<8>;
	.reg .b64 	%rd<3>;

	ld.param.u64 	%rd1, [_Z10mod_kernelPi_param_0];
	cvta.to.global.u64 	%rd2, %rd1;
	ld.global.u32 	%r1, [%rd2];
	mul.hi.s32 	%r2, %r1, 1152921497;
	shr.u32 	%r3, %r2, 31;
	shr.s32 	%r4, %r2, 28;
	add.s32 	%r5, %r4, %r3;
	mul.lo.s32 	%r6, %r5, 1000000007;
	sub.s32 	%r7, %r1, %r6;
	st.global.u32 	[%rd2], %r7;
	ret;

}
	// .globl	_Z17union_find_kernelPii
.visible .entry _Z17union_find_kernelPii(
	.param .u64 .ptr .align 1 _Z17union_find_kernelPii_param_0,
	.param .u32 _Z17union_find_kernelPii_param_1
)
{
	.reg .pred 	%p<2>;
	.reg .b32 	%r<6>;
	.reg .b64 	%rd<5>;

	ld.param.u64 	%rd1, [_Z17union_find_kernelPii_param_0];
	ld.param.u32 	%r2, [_Z17union_find_kernelPii_param_1];
	mov.u32 	%r3, %ctaid.x;
	mov.u32 	%r4, %ntid.x;
	mov.u32 	%r5, %tid.x;
	mad.lo.s32 	%r1, %r3, %r4, %r5;
	setp.ge.s32 	%p1, %r1, %r2;
	@%p1 bra 	$L__BB5_2;
	cvta.to.global.u64 	%rd2, %rd1;
	mul.wide.s32 	%rd3, %r1, 4;
	add.s64 	%rd4, %rd2, %rd3;
	st.global.u32 	[%rd4], %r1;
$L__BB5_2:
	ret;

}


// ===== COMPILED SASS (sm_100) =====

	.target	sm_100

	.elftype	@"ET_EXEC"


//--------------------- .note.nv.tkinfo           --------------------------
	.section	.note.nv.tkinfo,"",@"SHT_NOTE"
	.sectionflags	@"SHF_NOTE_NV_TKINFO"
	.tkinfo
        /*0018*/ 	.word	0x00000002
        /*0030*/ 	.string	""
        /*0030*/ 	.string	"ptxas"
        /*0030*/ 	.string	"Cuda compilation tools, release 13.0, V13.0.88"
        /*0030*/ 	.string	"Build cuda_13.0.r13.0/compiler.36424714_0"
        /*0030*/ 	.string	"-arch sm_100 -m 64 "



//--------------------- .note.nv.cuinfo           --------------------------
	.section	.note.nv.cuinfo,"",@"SHT_NOTE"
	.sectionflags	@"SHF_NOTE_NV_CUINFO"
        /*0018*/ 	.short	0x0002
        /*001a*/ 	.short	0x0064
        /*001c*/ 	.short	0x0082
	.zero		2


//--------------------- .nv.info                  --------------------------
	.section	.nv.info,"",@"SHT_CUDA_INFO"
	.align	4


	//----- nvinfo : EIATTR_REGCOUNT
	.align		4
        /*0000*/ 	.byte	0x04, 0x2f
        /*0002*/ 	.short	(.L_1 - .L_0)
	.align		4
.L_0:
        /*0004*/ 	.word	index@(_Z17updateEdgeWeightsP4Edgei)
        /*0008*/ 	.word	0x00000008


	//----- nvinfo : EIATTR_FRAME_SIZE
	.align		4
.L_1:
        /*000c*/ 	.byte	0x04, 0x11
        /*000e*/ 	.short	(.L_3 - .L_2)
	.align		4
.L_2:
        /*0010*/ 	.word	index@(_Z17updateEdgeWeightsP4Edgei)
        /*0014*/ 	.word	0x00000000


	//----- nvinfo : EIATTR_REGCOUNT
	.align		4
.L_3:
        /*0018*/ 	.byte	0x04, 0x2f
        /*001a*/ 	.short	(.L_5 - .L_4)
	.align		4
.L_4:
        /*001c*/ 	.word	index@(_Z11init_kernelPxi)
        /*0020*/ 	.word	0x0000000a


	//----- nvinfo : EIATTR_FRAME_SIZE
	.align		4
.L_5:
        /*0024*/ 	.byte	0x04, 0x11
        /*0026*/ 	.short	(.L_7 - .L_6)
	.align		4
.L_6:
        /*0028*/ 	.word	index@(_Z11init_kernelPxi)
        /*002c*/ 	.word	0x00000000


	//----- nvinfo : EIATTR_REGCOUNT
	.align		4
.L_7:
        /*0030*/ 	.byte	0x04, 0x2f
        /*0032*/ 	.short	(.L_9 - .L_8)
	.align		4
.L_8:
        /*0034*/ 	.word	index@(_Z20find_cheapest_kernelP4EdgePiPxi)
        /*0038*/ 	.word	0x00000013


	//----- nvinfo : EIATTR_FRAME_SIZE
	.align		4
.L_9:
        /*003c*/ 	.byte	0x04, 0x11
        /*003e*/ 	.short	(.L_11 - .L_10)
	.align		4
.L_10:
        /*0040*/ 	.word	index@(_Z20find_cheapest_kernelP4EdgePiPxi)
        /*0044*/ 	.word	0x00000000


	//----- nvinfo : EIATTR_REGCOUNT
	.align		4
.L_11:
        /*0048*/ 	.byte	0x04, 0x2f
        /*004a*/ 	.short	(.L_13 - .L_12)
	.align		4
.L_12:
        /*004c*/ 	.word	index@(_Z12union_kernelP4EdgePiPxiS1_S1_)
        /*0050*/ 	.word	0x0000000e


	//----- nvinfo : EIATTR_FRAME_SIZE
	.align		4
.L_13:
        /*0054*/ 	.byte	0x04, 0x11
        /*0056*/ 	.short	(.L_15 - .L_14)
	.align		4
.L_14:
        /*0058*/ 	.word	index@(_Z12union_kernelP4EdgePiPxiS1_S1_)
        /*005c*/ 	.word	0x00000000


	//----- nvinfo : EIATTR_REGCOUNT
	.align		4
.L_15:
        /*0060*/ 	.byte	0x04, 0x2f
        /*0062*/ 	.short	(.L_17 - .L_16)
	.align		4
.L_16:
        /*0064*/ 	.word	index@(_Z10mod_kernelPi)
        /*0068*/ 	.word	0x00000008


	//----- nvinfo : EIATTR_FRAME_SIZE
	.align		4
.L_17:
        /*006c*/ 	.byte	0x04, 0x11
        /*006e*/ 	.short	(.L_19 - .L_18)
	.align		4
.L_18:
        /*0070*/ 	.word	index@(_Z10mod_kernelPi)
        /*0074*/ 	.word	0x00000000


	//----- nvinfo : EIATTR_REGCOUNT
	.align		4
.L_19:
        /*0078*/ 	.byte	0x04, 0x2f
        /*007a*/ 	.short	(.L_21 - .L_20)
	.align		4
.L_20:
        /*007c*/ 	.word	index@(_Z17union_find_kernelPii)
        /*0080*/ 	.word	0x00000008


	//----- nvinfo : EIATTR_FRAME_SIZE
	.align		4
.L_21:
        /*0084*/ 	.byte	0x04, 0x11
        /*0086*/ 	.short	(.L_23 - .L_22)
	.align		4
.L_22:
        /*0088*/ 	.word	index@(_Z17union_find_kernelPii)
        /*008c*/ 	.word	0x00000000


	//----- nvinfo : EIATTR_MIN_STACK_SIZE
	.align		4
.L_23:
        /*0090*/ 	.byte	0x04, 0x12
        /*0092*/ 	.short	(.L_25 - .L_24)
	.align		4
.L_24:
        /*0094*/ 	.word	index@(_Z17union_find_kernelPii)
        /*0098*/ 	.word	0x00000000


	//----- nvinfo : EIATTR_MIN_STACK_SIZE
	.align		4
.L_25:
        /*009c*/ 	.byte	0x04, 0x12
        /*009e*/ 	.short	(.L_27 - .L_26)
	.align		4
.L_26:
        /*00a0*/ 	.word	index@(_Z10mod_kernelPi)
        /*00a4*/ 	.word	0x00000000


	//----- nvinfo : EIATTR_MIN_STACK_SIZE
	.align		4
.L_27:
        /*00a8*/ 	.byte	0x04, 0x12
        /*00aa*/ 	.short	(.L_29 - .L_28)
	.align		4
.L_28:
        /*00ac*/ 	.word	index@(_Z12union_kernelP4EdgePiPxiS1_S1_)
        /*00b0*/ 	.word	0x00000000


	//----- nvinfo : EIATTR_MIN_STACK_SIZE
	.align		4
.L_29:
        /*00b4*/ 	.byte	0x04, 0x12
        /*00b6*/ 	.short	(.L_31 - .L_30)
	.align		4
.L_30:
        /*00b8*/ 	.word	index@(_Z20find_cheapest_kernelP4EdgePiPxi)
        /*00bc*/ 	.word	0x00000000


	//----- nvinfo : EIATTR_MIN_STACK_SIZE
	.align		4
.L_31:
        /*00c0*/ 	.byte	0x04, 0x12
        /*00c2*/ 	.short	(.L_33 - .L_32)
	.align		4
.L_32:
        /*00c4*/ 	.word	index@(_Z11init_kernelPxi)
        /*00c8*/ 	.word	0x00000000


	//----- nvinfo : EIATTR_MIN_STACK_SIZE
	.align		4
.L_33:
        /*00cc*/ 	.byte	0x04, 0x12
        /*00ce*/ 	.short	(.L_35 - .L_34)
	.align		4
.L_34:
        /*00d0*/ 	.word	index@(_Z17updateEdgeWeightsP4Edgei)
        /*00d4*/ 	.word	0x00000000
.L_35:


//--------------------- .nv.compat                --------------------------
	.section	.nv.compat,"",@"SHT_CUDA_COMPAT_INFO"
	.align	4
        /*0000*/ 	.byte	0x02, 0x09, 0x00, 0x00, 0x02, 0x02, 0x01, 0x00, 0x02, 0x05, 0x05, 0x00, 0x03, 0x07, 0x01, 0x01
        /*0010*/ 	.byte	0x02, 0x03, 0x00, 0x00, 0x02, 0x06, 0x01, 0x00, 0x04, 0x0b, 0x08, 0x00, 0x09, 0x00, 0x00, 0x00
        /*0020*/ 	.byte	0x00, 0x00, 0x00, 0x00


//--------------------- .nv.info._Z17union_find_kernelPii --------------------------
	.section	.nv.info._Z17union_find_kernelPii,"",@"SHT_CUDA_INFO"
	.sectionflags	@""
	.align	4


	//----- nvinfo : EIATTR_CUDA_API_VERSION
	.align		4
        /*0000*/ 	.byte	0x04, 0x37
        /*0002*/ 	.short	(.L_37 - .L_36)
.L_36:
        /*0004*/ 	.word	0x00000082


	//----- nvinfo : EIATTR_KPARAM_INFO
	.align		4
.L_37:
        /*0008*/ 	.byte	0x04, 0x17
        /*000a*/ 	.short	(.L_39 - .L_38)
.L_38:
        /*000c*/ 	.word	0x00000000
        /*0010*/ 	.short	0x0001
        /*0012*/ 	.short	0x0008
        /*0014*/ 	.byte	0x00, 0xf0, 0x11, 0x00


	//----- nvinfo : EIATTR_KPARAM_INFO
	.align		4
.L_39:
        /*0018*/ 	.byte	0x04, 0x17
        /*001a*/ 	.short	(.L_41 - .L_40)
.L_40:
        /*001c*/ 	.word	0x00000000
        /*0020*/ 	.short	0x0000
        /*0022*/ 	.short	0x0000
        /*0024*/ 	.byte	0x00, 0xf5, 0x21, 0x00


	//----- nvinfo : EIATTR_SPARSE_MMA_MASK
	.align		4
.L_41:
        /*0028*/ 	.byte	0x03, 0x50
        /*002a*/ 	.short	0x0000


	//----- nvinfo : EIATTR_MAXREG_COUNT
	.align		4
        /*002c*/ 	.byte	0x03, 0x1b
        /*002e*/ 	.short	0x00ff


	//----- nvinfo : EIATTR_MERCURY_ISA_VERSION
	.align		4
        /*0030*/ 	.byte	0x03, 0x5f
        /*0032*/ 	.short	0x0101


	//----- nvinfo : EIATTR_VRC_CTA_INIT_COUNT
	.align		4
        /*0034*/ 	.byte	0x02, 0x4a
	.zero		1
	.zero		1


	//----- nvinfo : EIATTR_EXIT_INSTR_OFFSETS
	.align		4
        /*0038*/ 	.byte	0x04, 0x1c
        /*003a*/ 	.short	(.L_43 - .L_42)


	//   ....[0]....
.L_42:
        /*003c*/ 	.word	0x00000070


	//   ....[1]....
        /*0040*/ 	.word	0x000000c0


	//----- nvinfo : EIATTR_CBANK_PARAM_SIZE
	.align		4
.L_43:
        /*0044*/ 	.byte	0x03, 0x19
        /*0046*/ 	.short	0x000c


	//----- nvinfo : EIATTR_PARAM_CBANK
	.align		4
        /*0048*/ 	.byte	0x04, 0x0a
        /*004a*/ 	.short	(.L_45 - .L_44)
	.align		4
.L_44:
        /*004c*/ 	.word	index@(.nv.constant0._Z17union_find_kernelPii)
        /*0050*/ 	.short	0x0380
        /*0052*/ 	.short	0x000c


	//----- nvinfo : EIATTR_SW_WAR
	.align		4
.L_45:
        /*0054*/ 	.byte	0x04, 0x36
        /*0056*/ 	.short	(.L_47 - .L_46)
.L_46:
        /*0058*/ 	.word	0x00000008
.L_47:


//--------------------- .nv.info._Z10mod_kernelPi --------------------------
	.section	.nv.info._Z10mod_kernelPi,"",@"SHT_CUDA_INFO"
	.sectionflags	@""
	.align	4


	//----- nvinfo : EIATTR_CUDA_API_VERSION
	.align		4
        /*0000*/ 	.byte	0x04, 0x37
        /*0002*/ 	.short	(.L_49 - .L_48)
.L_48:
        /*0004*/ 	.word	0x00000082


	//----- nvinfo : EIATTR_KPARAM_INFO
	.align		4
.L_49:
        /*0008*/ 	.byte	0x04, 0x17
        /*000a*/ 	.short	(.L_51 - .L_50)
.L_50:
        /*000c*/ 	.word	0x00000000
        /*0010*/ 	.short	0x0000
        /*0012*/ 	.short	0x0000
        /*0014*/ 	.byte	0x00, 0xf5, 0x21, 0x00


	//----- nvinfo : EIATTR_SPARSE_MMA_MASK
	.align		4
.L_51:
        /*0018*/ 	.byte	0x03, 0x50
        /*001a*/ 	.short	0x0000


	//----- nvinfo : EIATTR_MAXREG_COUNT
	.align		4
        /*001c*/ 	.byte	0x03, 0x1b
        /*001e*/ 	.short	0x00ff


	//----- nvinfo : EIATTR_MERCURY_ISA_VERSION
	.align		4
        /*0020*/ 	.byte	0x03, 0x5f
        /*0022*/ 	.short	0x0101


	//----- nvinfo : EIATTR_VRC_CTA_INIT_COUNT
	.align		4
        /*0024*/ 	.byte	0x02, 0x4a
	.zero		1
	.zero		1


	//----- nvinfo : EIATTR_EXIT_INSTR_OFFSETS
	.align		4
        /*0028*/ 	.byte	0x04, 0x1c
        /*002a*/ 	.short	(.L_53 - .L_52)


	//   ....[0]....
.L_52:
        /*002c*/ 	.word	0x00000090


	//----- nvinfo : EIATTR_CBANK_PARAM_SIZE
	.align		4
.L_53:
        /*0030*/ 	.byte	0x03, 0x19
        /*0032*/ 	.short	0x0008


	//----- nvinfo : EIATTR_PARAM_CBANK
	.align		4
        /*0034*/ 	.byte	0x04, 0x0a
        /*0036*/ 	.short	(.L_55 - .L_54)
	.align		4
.L_54:
        /*0038*/ 	.word	index@(.nv.constant0._Z10mod_kernelPi)
        /*003c*/ 	.short	0x0380
        /*003e*/ 	.short	0x0008


	//----- nvinfo : EIATTR_SW_WAR
	.align		4
.L_55:
        /*0040*/ 	.byte	0x04, 0x36
        /*0042*/ 	.short	(.L_57 - .L_56)
.L_56:
        /*0044*/ 	.word	0x00000008
.L_57:


//--------------------- .nv.info._Z12union_kernelP4EdgePiPxiS1_S1_ --------------------------
	.section	.nv.info._Z12union_kernelP4EdgePiPxiS1_S1_,"",@"SHT_CUDA_INFO"
	.sectionflags	@""
	.align	4


	//----- nvinfo : EIATTR_CUDA_API_VERSION
	.align		4
        /*0000*/ 	.byte	0x04, 0x37
        /*0002*/ 	.short	(.L_59 - .L_58)
.L_58:
        /*0004*/ 	.word	0x00000082


	//----- nvinfo : EIATTR_KPARAM_INFO
	.align		4
.L_59:
        /*0008*/ 	.byte	0x04, 0x17
        /*000a*/ 	.short	(.L_61 - .L_60)
.L_60:
        /*000c*/ 	.word	0x00000000
        /*0010*/ 	.short	0x0005
        /*0012*/ 	.short	0x0028
        /*0014*/ 	.byte	0x00, 0xf5, 0x21, 0x00


	//----- nvinfo : EIATTR_KPARAM_INFO
	.align		4
.L_61:
        /*0018*/ 	.byte	0x04, 0x17
        /*001a*/ 	.short	(.L_63 - .L_62)
.L_62:
        /*001c*/ 	.word	0x00000000
        /*0020*/ 	.short	0x0004
        /*0022*/ 	.short	0x0020
        /*0024*/ 	.byte	0x00, 0xf5, 0x21, 0x00


	//----- nvinfo : EIATTR_KPARAM_INFO
	.align		4
.L_63:
        /*0028*/ 	.byte	0x04, 0x17
        /*002a*/ 	.short	(.L_65 - .L_64)
.L_64:
        /*002c*/ 	.word	0x00000000
        /*0030*/ 	.short	0x0003
        /*0032*/ 	.short	0x0018
        /*0034*/ 	.byte	0x00, 0xf0, 0x11, 0x00


	//----- nvinfo : EIATTR_KPARAM_INFO
	.align		4
.L_65:
        /*0038*/ 	.byte	0x04, 0x17
        /*003a*/ 	.short	(.L_67 - .L_66)
.L_66:
        /*003c*/ 	.word	0x00000000
        /*0040*/ 	.short	0x0002
        /*0042*/ 	.short	0x0010
        /*0044*/ 	.byte	0x00, 0xf5, 0x21, 0x00


	//----- nvinfo : EIATTR_KPARAM_INFO
	.align		4
.L_67:
        /*0048*/ 	.byte	0x04, 0x17
        /*004a*/ 	.short	(.L_69 - .L_68)
.L_68:
        /*004c*/ 	.word	0x00000000
        /*0050*/ 	.short	0x0001
        /*0052*/ 	.short	0x0008
        /*0054*/ 	.byte	0x00, 0xf5, 0x21, 0x00


	//----- nvinfo : EIATTR_KPARAM_INFO
	.align		4
.L_69:
        /*0058*/ 	.byte	0x04, 0x17
        /*005a*/ 	.short	(.L_71 - .L_70)
.L_70:
        /*005c*/ 	.word	0x00000000
        /*0060*/ 	.short	0x0000
        /*0062*/ 	.short	0x0000
        /*0064*/ 	.byte	0x00, 0xf5, 0x21, 0x00


	//----- nvinfo : EIATTR_SPARSE_MMA_MASK
	.align		4
.L_71:
        /*0068*/ 	.byte	0x03, 0x50
        /*006a*/ 	.short	0x0000


	//----- nvinfo : EIATTR_MAXREG_COUNT
	.align		4
        /*006c*/ 	.byte	0x03, 0x1b
        /*006e*/ 	.short	0x00ff


	//----- nvinfo : EIATTR_MERCURY_ISA_VERSION
	.align		4
        /*0070*/ 	.byte	0x03, 0x5f
        /*0072*/ 	.short	0x0101


	//----- nvinfo : EIATTR_INT_WARP_WIDE_INSTR_OFFSETS
	.align		4
        /*0074*/ 	.byte	0x04, 0x31
        /*0076*/ 	.short	(.L_73 - .L_72)


	//   ....[0]....
.L_72:
        /*0078*/ 	.word	0x00000410


	//   ....[1]....
        /*007c*/ 	.word	0x00000430


	//----- nvinfo : EIATTR_VRC_CTA_INIT_COUNT
	.align		4
.L_73:
        /*0080*/ 	.byte	0x02, 0x4a
	.zero		1
	.zero		1


	//----- nvinfo : EIATTR_EXIT_INSTR_OFFSETS
	.align		4
        /*0084*/ 	.byte	0x04, 0x1c
        /*0086*/ 	.short	(.L_75 - .L_74)


	//   ....[0]....
.L_74:
        /*0088*/ 	.word	0x00000070


	//   ....[1]....
        /*008c*/ 	.word	0x000000d0


	//   ....[2]....
        /*0090*/ 	.word	0x00000130


	//   ....[3]....
        /*0094*/ 	.word	0x00000390


	//   ....[4]....
        /*0098*/ 	.word	0x000003f0


	//   ....[5]....
        /*009c*/ 	.word	0x000004c0


	//----- nvinfo : EIATTR_CRS_STACK_SIZE
	.align		4
.L_75:
        /*00a0*/ 	.byte	0x04, 0x1e
        /*00a2*/ 	.short	(.L_77 - .L_76)
.L_76:
        /*00a4*/ 	.word	0x00000000


	//----- nvinfo : EIATTR_CBANK_PARAM_SIZE
	.align		4
.L_77:
        /*00a8*/ 	.byte	0x03, 0x19
        /*00aa*/ 	.short	0x0030


	//----- nvinfo : EIATTR_PARAM_CBANK
	.align		4
        /*00ac*/ 	.byte	0x04, 0x0a
        /*00ae*/ 	.short	(.L_79 - .L_78)
	.align		4
.L_78:
        /*00b0*/ 	.word	index@(.nv.constant0._Z12union_kernelP4EdgePiPxiS1_S1_)
        /*00b4*/ 	.short	0x0380
        /*00b6*/ 	.short	0x0030


	//----- nvinfo : EIATTR_SW_WAR
	.align		4
.L_79:
        /*00b8*/ 	.byte	0x04, 0x36
        /*00ba*/ 	.short	(.L_81 - .L_80)
.L_80:
        /*00bc*/ 	.word	0x00000008
.L_81:


//--------------------- .nv.info._Z20find_cheapest_kernelP4EdgePiPxi --------------------------
	.section	.nv.info._Z20find_cheapest_kernelP4EdgePiPxi,"",@"SHT_CUDA_INFO"
	.sectionflags	@""
	.align	4


	//----- nvinfo : EIATTR_CUDA_API_VERSION
	.align		4
        /*0000*/ 	.byte	0x04, 0x37
        /*0002*/ 	.short	(.L_83 - .L_82)
.L_82:
        /*0004*/ 	.word	0x00000082


	//----- nvinfo : EIATTR_KPARAM_INFO
	.align		4
.L_83:
        /*0008*/ 	.byte	0x04, 0x17
        /*000a*/ 	.short	(.L_85 - .L_84)
.L_84:
        /*000c*/ 	.word	0x00000000
        /*0010*/ 	.short	0x0003
        /*0012*/ 	.short	0x0018
        /*0014*/ 	.byte	0x00, 0xf0, 0x11, 0x00


	//----- nvinfo : EIATTR_KPARAM_INFO
	.align		4
.L_85:
        /*0018*/ 	.byte	0x04, 0x17
        /*001a*/ 	.short	(.L_87 - .L_86)
.L_86:
        /*001c*/ 	.word	0x00000000
        /*0020*/ 	.short	0x0002
        /*0022*/ 	.short	0x0010
        /*0024*/ 	.byte	0x00, 0xf5, 0x21, 0x00


	//----- nvinfo : EIATTR_KPARAM_INFO
	.align		4
.L_87:
        /*0028*/ 	.byte	0x04, 0x17
        /*002a*/ 	.short	(.L_89 - .L_88)
.L_88:
        /*002c*/ 	.word	0x00000000
        /*0030*/ 	.short	0x0001
        /*0032*/ 	.short	0x0008
        /*0034*/ 	.byte	0x00, 0xf5, 0x21, 0x00


	//----- nvinfo : EIATTR_KPARAM_INFO
	.align		4
.L_89:
        /*0038*/ 	.byte	0x04, 0x17
        /*003a*/ 	.short	(.L_91 - .L_90)
.L_90:
        /*003c*/ 	.word	0x00000000
        /*0040*/ 	.short	0x0000
        /*0042*/ 	.short	0x0000
        /*0044*/ 	.byte	0x00, 0xf5, 0x21, 0x00


	//----- nvinfo : EIATTR_SPARSE_MMA_MASK
	.align		4
.L_91:
        /*0048*/ 	.byte	0x03, 0x50
        /*004a*/ 	.short	0x0000


	//----- nvinfo : EIATTR_MAXREG_COUNT
	.align		4
        /*004c*/ 	.byte	0x03, 0x1b
        /*004e*/ 	.short	0x00ff


	//----- nvinfo : EIATTR_MERCURY_ISA_VERSION
	.align		4
        /*0050*/ 	.byte	0x03, 0x5f
        /*0052*/ 	.short	0x0101


	//----- nvinfo : EIATTR_VRC_CTA_INIT_COUNT
	.align		4
        /*0054*/ 	.byte	0x02, 0x4a
	.zero		1
	.zero		1


	//----- nvinfo : EIATTR_EXIT_INSTR_OFFSETS
	.align		4
        /*0058*/ 	.byte	0x04, 0x1c
        /*005a*/ 	.short	(.L_93 - .L_92)


	//   ....[0]....
.L_92:
        /*005c*/ 	.word	0x00000070


	//   ....[1]....
        /*0060*/ 	.word	0x00000480


	//----- nvinfo : EIATTR_CRS_STACK_SIZE
	.align		4
.L_93:
        /*0064*/ 	.byte	0x04, 0x1e
        /*0066*/ 	.short	(.L_95 - .L_94)
.L_94:
        /*0068*/ 	.word	0x00000000


	//----- nvinfo : EIATTR_CBANK_PARAM_SIZE
	.align		4
.L_95:
        /*006c*/ 	.byte	0x03, 0x19
        /*006e*/ 	.short	0x001c


	//----- nvinfo : EIATTR_PARAM_CBANK
	.align		4
        /*0070*/ 	.byte	0x04, 0x0a
        /*0072*/ 	.short	(.L_97 - .L_96)
	.align		4
.L_96:
        /*0074*/ 	.word	index@(.nv.constant0._Z20find_cheapest_kernelP4EdgePiPxi)
        /*0078*/ 	.short	0x0380
        /*007a*/ 	.short	0x001c


	//----- nvinfo : EIATTR_SW_WAR
	.align		4
.L_97:
        /*007c*/ 	.byte	0x04, 0x36
        /*007e*/ 	.short	(.L_99 - .L_98)
.L_98:
        /*0080*/ 	.word	0x00000008
.L_99:


//--------------------- .nv.info._Z11init_kernelPxi --------------------------
	.section	.nv.info._Z11init_kernelPxi,"",@"SHT_CUDA_INFO"
	.sectionflags	@""
	.align	4


	//----- nvinfo : EIATTR_CUDA_API_VERSION
	.align		4
        /*0000*/ 	.byte	0x04, 0x37
        /*0002*/ 	.short	(.L_101 - .L_100)
.L_100:
        /*0004*/ 	.word	0x00000082


	//----- nvinfo : EIATTR_KPARAM_INFO
	.align		4
.L_101:
        /*0008*/ 	.byte	0x04, 0x17
        /*000a*/ 	.short	(.L_103 - .L_102)
.L_102:
        /*000c*/ 	.word	0x00000000
        /*0010*/ 	.short	0x0001
        /*0012*/ 	.short	0x0008
        /*0014*/ 	.byte	0x00, 0xf0, 0x11, 0x00


	//----- nvinfo : EIATTR_KPARAM_INFO
	.align		4
.L_103:
        /*0018*/ 	.byte	0x04, 0x17
        /*001a*/ 	.short	(.L_105 - .L_104)
.L_104:
        /*001c*/ 	.word	0x00000000
        /*0020*/ 	.short	0x0000
        /*0022*/ 	.short	0x0000
        /*0024*/ 	.byte	0x00, 0xf5, 0x21, 0x00


	//----- nvinfo : EIATTR_SPARSE_MMA_MASK
	.align		4
.L_105:
        /*0028*/ 	.byte	0x03, 0x50
        /*002a*/ 	.short	0x0000


	//----- nvinfo : EIATTR_MAXREG_COUNT
	.align		4
        /*002c*/ 	.byte	0x03, 0x1b
        /*002e*/ 	.short	0x00ff


	//----- nvinfo : EIATTR_MERCURY_ISA_VERSION
	.align		4
        /*0030*/ 	.byte	0x03, 0x5f
        /*0032*/ 	.short	0x0101


	//----- nvinfo : EIATTR_VRC_CTA_INIT_COUNT
	.align		4
        /*0034*/ 	.byte	0x02, 0x4a
	.zero		1
	.zero		1


	//----- nvinfo : EIATTR_EXIT_INSTR_OFFSETS
	.align		4
        /*0038*/ 	.byte	0x04, 0x1c
        /*003a*/ 	.short	(.L_107 - .L_106)


	//   ....[0]....
.L_106:
        /*003c*/ 	.word	0x00000070


	//   ....[1]....
        /*0040*/ 	.word	0x000000e0


	//----- nvinfo : EIATTR_CBANK_PARAM_SIZE
	.align		4
.L_107:
        /*0044*/ 	.byte	0x03, 0x19
        /*0046*/ 	.short	0x000c


	//----- nvinfo : EIATTR_PARAM_CBANK
	.align		4
        /*0048*/ 	.byte	0x04, 0x0a
        /*004a*/ 	.short	(.L_109 - .L_108)
	.align		4
.L_108:
        /*004c*/ 	.word	index@(.nv.constant0._Z11init_kernelPxi)
        /*0050*/ 	.short	0x0380
        /*0052*/ 	.short	0x000c


	//----- nvinfo : EIATTR_SW_WAR
	.align		4
.L_109:
        /*0054*/ 	.byte	0x04, 0x36
        /*0056*/ 	.short	(.L_111 - .L_110)
.L_110:
        /*0058*/ 	.word	0x00000008
.L_111:


//--------------------- .nv.info._Z17updateEdgeWeightsP4Edgei --------------------------
	.section	.nv.info._Z17updateEdgeWeightsP4Edgei,"",@"SHT_CUDA_INFO"
	.sectionflags	@""
	.align	4


	//----- nvinfo : EIATTR_CUDA_API_VERSION
	.align		4
        /*0000*/ 	.byte	0x04, 0x37
        /*0002*/ 	.short	(.L_113 - .L_112)
.L_112:
        /*0004*/ 	.word	0x00000082


	//----- nvinfo : EIATTR_KPARAM_INFO
	.align		4
.L_113:
        /*0008*/ 	.byte	0x04, 0x17
        /*000a*/ 	.short	(.L_115 - .L_114)
.L_114:
        /*000c*/ 	.word	0x00000000
        /*0010*/ 	.short	0x0001
        /*0012*/ 	.short	0x0008
        /*0014*/ 	.byte	0x00, 0xf0, 0x11, 0x00


	//----- nvinfo : EIATTR_KPARAM_INFO
	.align		4
.L_115:
        /*0018*/ 	.byte	0x04, 0x17
        /*001a*/ 	.short	(.L_117 - .L_116)
.L_116:
        /*001c*/ 	.word	0x00000000
        /*0020*/ 	.short	0x0000
        /*0022*/ 	.short	0x0000
        /*0024*/ 	.byte	0x00, 0xf5, 0x21, 0x00


	//----- nvinfo : EIATTR_SPARSE_MMA_MASK
	.align		4
.L_117:
        /*0028*/ 	.byte	0x03, 0x50
        /*002a*/ 	.short	0x0000


	//----- nvinfo : EIATTR_MAXREG_COUNT
	.align		4
        /*002c*/ 	.byte	0x03, 0x1b
        /*002e*/ 	.short	0x00ff


	//----- nvinfo : EIATTR_MERCURY_ISA_VERSION
	.align		4
        /*0030*/ 	.byte	0x03, 0x5f
        /*0032*/ 	.short	0x0101


	//----- nvinfo : EIATTR_VRC_CTA_INIT_COUNT
	.align		4
        /*0034*/ 	.byte	0x02, 0x4a
	.zero		1
	.zero		1


	//----- nvinfo : EIATTR_EXIT_INSTR_OFFSETS
	.align		4
        /*0038*/ 	.byte	0x04, 0x1c
        /*003a*/ 	.short	(.L_119 - .L_118)


	//   ....[0]....
.L_118:
        /*003c*/ 	.word	0x00000070


	//   ....[1]....
        /*0040*/ 	.word	0x000001b0


	//----- nvinfo : EIATTR_CRS_STACK_SIZE
	.align		4
.L_119:
        /*0044*/ 	.byte	0x04, 0x1e
        /*0046*/ 	.short	(.L_121 - .L_120)
.L_120:
        /*0048*/ 	.word	0x00000000


	//----- nvinfo : EIATTR_CBANK_PARAM_SIZE
	.align		4
.L_121:
        /*004c*/ 	.byte	0x03, 0x19
        /*004e*/ 	.short	0x000c


	//----- nvinfo : EIATTR_PARAM_CBANK
	.align		4
        /*0050*/ 	.byte	0x04, 0x0a
        /*0052*/ 	.short	(.L_123 - .L_122)
	.align		4
.L_122:
        /*0054*/ 	.word	index@(.nv.constant0._Z17updateEdgeWeightsP4Edgei)
        /*0058*/ 	.short	0x0380
        /*005a*/ 	.short	0x000c


	//----- nvinfo : EIATTR_SW_WAR
	.align		4
.L_123:
        /*005c*/ 	.byte	0x04, 0x36
        /*005e*/ 	.short	(.L_125 - .L_124)
.L_124:
        /*0060*/ 	.word	0x00000008
.L_125:


//--------------------- .nv.callgraph             --------------------------
	.section	.nv.callgraph,"",@"SHT_CUDA_CALLGRAPH"
	.align	4
	.sectionentsize	8
	.align		4
        /*0000*/ 	.word	0x00000000
	.align		4
        /*0004*/ 	.word	0xffffffff
	.align		4
        /*0008*/ 	.word	0x00000000
	.align		4
        /*000c*/ 	.word	0xfffffffe
	.align		4
        /*0010*/ 	.word	0x00000000
	.align		4
        /*0014*/ 	.word	0xfffffffd
	.align		4
        /*0018*/ 	.word	0x00000000
	.align		4
        /*001c*/ 	.word	0xfffffffc


//--------------------- .text._Z17union_find_kernelPii --------------------------
	.section	.text._Z17union_find_kernelPii,"ax",@progbits
	.align	128
        .global         _Z17union_find_kernelPii
        .type           _Z17union_find_kernelPii,@function
        .size           _Z17union_find_kernelPii,(.L_x_26 - _Z17union_find_kernelPii)
        .other          _Z17union_find_kernelPii,@"STO_CUDA_ENTRY STV_DEFAULT"
_Z17union_find_kernelPii:
.text._Z17union_find_kernelPii:
[----:B------:R-:W-:Y:S01]  /*0000*/  LDC R1, c[0x0][0x37c] ;  /* 0x0000df00ff017b82 */ /* 0x000fe20000000800 */
[----:B------:R-:W0:Y:S07]  /*0010*/  S2R R0, SR_TID.X ;  /* 0x0000000000007919 */ /* 0x000e2e0000002100 */
[----:B------:R-:W0:Y:S01]  /*0020*/  S2UR UR4, SR_CTAID.X ;  /* 0x00000000000479c3 */ /* 0x000e220000002500 */
[----:B------:R-:W1:Y:S07]  /*0030*/  LDCU UR5, c[0x0][0x388] ;  /* 0x00007100ff0577ac */ /* 0x000e6e0008000800 */
[----:B------:R-:W0:Y:S02]  /*0040*/  LDC R5, c[0x0][0x360] ;  /* 0x0000d800ff057b82 */ /* 0x000e240000000800 */
[----:B0-----:R-:W-:-:S05]  /*0050*/  IMAD R5, R5, UR4, R0 ;  /* 0x0000000405057c24 */ /* 0x001fca000f8e0200 */
[----:B-1----:R-:W-:-:S13]  /*0060*/  ISETP.GE.AND P0, PT, R5, UR5, PT ;  /* 0x0000000505007c0c */ /* 0x002fda000bf06270 */
[----:B------:R-:W-:Y:S05]  /*0070*/  @P0 EXIT ;  /* 0x000000000000094d */ /* 0x000fea0003800000 */
[----:B------:R-:W0:Y:S01]  /*0080*/  LDC.64 R2, c[0x0][0x380] ;  /* 0x0000e000ff027b82 */ /* 0x000e220000000a00 */
[----:B------:R-:W1:Y:S01]  /*0090*/  LDCU.64 UR4, c[0x0][0x358] ;  /* 0x00006b00ff0477ac */ /* 0x000e620008000a00 */
[----:B0-----:R-:W-:-:S05]  /*00a0*/  IMAD.WIDE R2, R5, 0x4, R2 ;  /* 0x0000000405027825 */ /* 0x001fca00078e0202 */
[----:B-1----:R-:W-:Y:S01]  /*00b0*/  STG.E desc[UR4][R2.64], R5 ;  /* 0x0000000502007986 */ /* 0x002fe2000c101904 */
[----:B------:R-:W-:Y:S05]  /*00c0*/  EXIT ;  /* 0x000000000000794d */ /* 0x000fea0003800000 */
.L_x_0:
[----:B------:R-:W-:-:S00]  /*00d0*/  BRA `(.L_x_0) ;  /* 0xfffffffc00fc7947 */ /* 0x000fc0000383ffff */
[----:B------:R-:W-:-:S00]  /*00e0*/  NOP ;  /* 0x0000000000007918 */ /* 0x000fc00000000000 */
        /* <DEDUP_REMOVED lines=9> */
.L_x_26:


//--------------------- .text._Z10mod_kernelPi    --------------------------
	.section	.text._Z10mod_kernelPi,"ax",@progbits
	.align	128
        .global         _Z10mod_kernelPi
        .type           _Z10mod_kernelPi,@function
        .size           _Z10mod_kernelPi,(.L_x_27 - _Z10mod_kernelPi)
        .other          _Z10mod_kernelPi,@"STO_CUDA_ENTRY STV_DEFAULT"
_Z10mod_kernelPi:
.text._Z10mod_kernelPi:
[----:B------:R-:W-:Y:S08]  /*0000*/  LDC R1, c[0x0][0x37c] ;  /* 0x0000df00ff017b82 */ /* 0x000ff00000000800 */
[----:B------:R-:W0:Y:S01]  /*0010*/  LDC.64 R2, c[0x0][0x380] ;  /* 0x0000e000ff027b82 */ /* 0x000e220000000a00 */
[----:B------:R-:W0:Y:S02]  /*0020*/  LDCU.64 UR4, c[0x0][0x358] ;  /* 0x00006b00ff0477ac */ /* 0x000e240008000a00 */
[----:B0-----:R-:W2:Y:S02]  /*0030*/  LDG.E R0, desc[UR4][R2.64] ;  /* 0x0000000402007981 */ /* 0x001ea4000c1e1900 */
[----:B--2---:R-:W-:-:S05]  /*0040*/  IMAD.HI R4, R0, 0x44b82f99, RZ ;  /* 0x44b82f9900047827 */ /* 0x004fca00078e02ff */
[----:B------:R-:W-:-:S04]  /*0050*/  SHF.R.U32.HI R5, RZ, 0x1f, R4 ;  /* 0x0000001fff057819 */ /* 0x000fc80000011604 */
[----:B------:R-:W-:-:S05]  /*0060*/  LEA.HI.SX32 R5, R4, R5, 0x4 ;  /* 0x0000000504057211 */ /* 0x000fca00078f22ff */
[----:B------:R-:W-:-:S05]  /*0070*/  IMAD R5, R5, -0x3b9aca07, R0 ;  /* 0xc46535f905057824 */ /* 0x000fca00078e0200 */
[----:B------:R-:W-:Y:S01]  /*0080*/  STG.E desc[UR4][R2.64], R5 ;  /* 0x0000000502007986 */ /* 0x000fe2000c101904 */
[----:B------:R-:W-:Y:S05]  /*0090*/  EXIT ;  /* 0x000000000000794d */ /* 0x000fea0003800000 */
.L_x_1:
        /* <DEDUP_REMOVED lines=14> */
.L_x_27:


//--------------------- .text._Z12union_kernelP4EdgePiPxiS1_S1_ --------------------------
	.section	.text._Z12union_kernelP4EdgePiPxiS1_S1_,"ax",@progbits
	.align	128
        .global         _Z12union_kernelP4EdgePiPxiS1_S1_
        .type           _Z12union_kernelP4EdgePiPxiS1_S1_,@function
        .size           _Z12union_kernelP4EdgePiPxiS1_S1_,(.L_x_28 - _Z12union_kernelP4EdgePiPxiS1_S1_)
        .other          _Z12union_kernelP4EdgePiPxiS1_S1_,@"STO_CUDA_ENTRY STV_DEFAULT"
_Z12union_kernelP4EdgePiPxiS1_S1_:
.text._Z12union_kernelP4EdgePiPxiS1_S1_:
        /* <DEDUP_REMOVED lines=10> */
[----:B0-----:R-:W-:-:S06]  /*00a0*/  IMAD.WIDE R4, R7, 0x4, R2 ;  /* 0x0000000407047825 */ /* 0x001fcc00078e0202 */
[----:B-1----:R-:W2:Y:S02]  /*00b0*/  LDG.E R4, desc[UR6][R4.64] ;  /* 0x0000000604047981 */ /* 0x002ea4000c1e1900 */
[----:B--2---:R-:W-:-:S13]  /*00c0*/  ISETP.NE.AND P0, PT, R4, R7, PT ;  /* 0x000000070400720c */ /* 0x004fda0003f05270 */
[----:B------:R-:W-:Y:S05]  /*00d0*/  @P0 EXIT ;  /* 0x000000000000094d */ /* 0x000fea0003800000 */
[----:B------:R-:W0:Y:S02]  /*00e0*/  LDC.64 R4, c[0x0][0x390] ;  /* 0x0000e400ff047b82 */ /* 0x000e240000000a00 */
[----:B0-----:R-:W-:-:S06]  /*00f0*/  IMAD.WIDE R4, R7, 0x8, R4 ;  /* 0x0000000807047825 */ /* 0x001fcc00078e0204 */
[----:B------:R-:W2:Y:S02]  /*0100*/  LDG.E.64 R4, desc[UR6][R4.64] ;  /* 0x0000000604047981 */ /* 0x000ea4000c1e1b00 */
[----:B--2---:R-:W-:-:S04]  /*0110*/  ISETP.NE.U32.AND P0, PT, R5, 0x7fffffff, PT ;  /* 0x7fffffff0500780c */ /* 0x004fc80003f05070 */
[----:B------:R-:W-:-:S13]  /*0120*/  ISETP.NE.AND.EX P0, PT, RZ, RZ, PT, P0 ;  /* 0x000000ffff00720c */ /* 0x000fda0003f05300 */
[----:B------:R-:W-:Y:S05]  /*0130*/  @!P0 EXIT ;  /* 0x000000000000894d */ /* 0x000fea0003800000 */
[----:B------:R-:W0:Y:S01]  /*0140*/  LDCU.64 UR4, c[0x0][0x380] ;  /* 0x00007000ff0477ac */ /* 0x000e220008000a00 */
[----:B------:R-:W-:-:S04]  /*0150*/  SHF.R.S64 R6, RZ, 0x1c, R4 ;  /* 0x0000001cff067819 */ /* 0x000fc80000001004 */
[----:B0-----:R-:W-:-:S04]  /*0160*/  IADD3 R6, P0, PT, R6, UR4, RZ ;  /* 0x0000000406067c10 */ /* 0x001fc8000ff1e0ff */
[----:B------:R-:W-:-:S05]  /*0170*/  LEA.HI.X.SX32 R7, R4, UR5, 0x4, P0 ;  /* 0x0000000504077c11 */ /* 0x000fca00080f26ff */
[----:B------:R-:W2:Y:S04]  /*0180*/  LDG.E R11, desc[UR6][R6.64] ;  /* 0x00000006060b7981 */ /* 0x000ea8000c1e1900 */
[----:B------:R0:W5:Y:S01]  /*0190*/  LDG.E R10, desc[UR6][R6.64+0x4] ;  /* 0x00000406060a7981 */ /* 0x000162000c1e1900 */
[----:B--2---:R-:W-:-:S05]  /*01a0*/  IMAD.WIDE R8, R11, 0x4, R2 ;  /* 0x000000040b087825 */ /* 0x004fca00078e0202 */
[----:B------:R-:W2:Y:S01]  /*01b0*/  LDG.E R0, desc[UR6][R8.64] ;  /* 0x0000000608007981 */ /* 0x000ea2000c1e1900 */
[----:B------:R-:W-:Y:S01]  /*01c0*/  BSSY.RECONVERGENT B0, `(.L_x_2) ;  /* 0x000000c000007945 */ /* 0x000fe20003800200 */
[----:B--2---:R-:W-:-:S13]  /*01d0*/  ISETP.NE.AND P0, PT, R0, R11, PT ;  /* 0x0000000b0000720c */ /* 0x004fda0003f05270 */
[----:B0-----:R-:W-:Y:S05]  /*01e0*/  @!P0 BRA `(.L_x_3) ;  /* 0x0000000000248947 */ /* 0x001fea0003800000 */
[----:B------:R-:W-:Y:S01]  /*01f0*/  BSSY.RECONVERGENT B1, `(.L_x_3) ;  /* 0x0000008000017945 */ /* 0x000fe20003800200 */
.L_x_4:
[----:B------:R-:W-:-:S05]  /*0200*/  IMAD.WIDE R6, R0, 0x4, R2 ;  /* 0x0000000400067825 */ /* 0x000fca00078e0202 */
[----:B------:R-:W2:Y:S04]  /*0210*/  LDG.E R11, desc[UR6][R6.64] ;  /* 0x00000006060b7981 */ /* 0x000ea8000c1e1900 */
[----:B--2---:R0:W-:Y:S02]  /*0220*/  STG.E desc[UR6][R8.64], R11 ;  /* 0x0000000b08007986 */ /* 0x0041e4000c101906 */
[----:B0-----:R-:W-:-:S05]  /*0230*/  IMAD.WIDE R8, R11, 0x4, R2 ;  /* 0x000000040b087825 */ /* 0x001fca00078e0202 */
[----:B------:R-:W2:Y:S02]  /*0240*/  LDG.E R0, desc[UR6][R8.64] ;  /* 0x0000000608007981 */ /* 0x000ea4000c1e1900 */
[----:B--2---:R-:W-:-:S13]  /*0250*/  ISETP.NE.AND P0, PT, R0, R11, PT ;  /* 0x0000000b0000720c */ /* 0x004fda0003f05270 */
[----:B------:R-:W-:Y:S05]  /*0260*/  @P0 BRA `(.L_x_4) ;  /* 0xfffffffc00e40947 */ /* 0x000fea000383ffff */
[----:B------:R-:W-:Y:S05]  /*0270*/  BSYNC.RECONVERGENT B1 ;  /* 0x0000000000017941 */ /* 0x000fea0003800200 */
.L_x_3:
[----:B------:R-:W-:Y:S05]  /*0280*/  BSYNC.RECONVERGENT B0 ;  /* 0x0000000000007941 */ /* 0x000fea0003800200 */
.L_x_2:
[----:B-----5:R-:W-:-:S05]  /*0290*/  IMAD.WIDE R6, R10, 0x4, R2 ;  /* 0x000000040a067825 */ /* 0x020fca00078e0202 */
[----:B------:R-:W2:Y:S01]  /*02a0*/  LDG.E R9, desc[UR6][R6.64] ;  /* 0x0000000606097981 */ /* 0x000ea2000c1e1900 */
[----:B------:R-:W-:Y:S01]  /*02b0*/  BSSY.RECONVERGENT B0, `(.L_x_5) ;  /* 0x000000c000007945 */ /* 0x000fe20003800200 */
[----:B--2---:R-:W-:-:S13]  /*02c0*/  ISETP.NE.AND P0, PT, R9, R10, PT ;  /* 0x0000000a0900720c */ /* 0x004fda0003f05270 */
[----:B------:R-:W-:Y:S05]  /*02d0*/  @!P0 BRA `(.L_x_6) ;  /* 0x0000000000248947 */ /* 0x000fea0003800000 */
[----:B------:R-:W-:Y:S01]  /*02e0*/  BSSY.RECONVERGENT B1, `(.L_x_6) ;  /* 0x0000008000017945 */ /* 0x000fe20003800200 */
.L_x_7:
        /* <DEDUP_REMOVED lines=8> */
.L_x_6:
[----:B------:R-:W-:Y:S05]  /*0370*/  BSYNC.RECONVERGENT B0 ;  /* 0x0000000000007941 */ /* 0x000fea0003800200 */
.L_x_5:
[----:B------:R-:W-:-:S13]  /*0380*/  ISETP.NE.AND P0, PT, R11, R10, PT ;  /* 0x0000000a0b00720c */ /* 0x000fda0003f05270 */
[----:B------:R-:W-:Y:S05]  /*0390*/  @!P0 EXIT ;  /* 0x000000000000894d */ /* 0x000fea0003800000 */
[CC--:B------:R-:W-:Y:S02]  /*03a0*/  VIMNMX R6, PT, PT, R10.reuse, R11.reuse, !PT ;  /* 0x0000000b0a067248 */ /* 0x0c0fe40007fe0100 */
[----:B------:R-:W-:-:S03]  /*03b0*/  VIMNMX R7, PT, PT, R10, R11, PT ;  /* 0x0000000b0a077248 */ /* 0x000fc60003fe0100 */
[----:B------:R-:W-:-:S06]  /*03c0*/  IMAD.WIDE R2, R6, 0x4, R2 ;  /* 0x0000000406027825 */ /* 0x000fcc00078e0202 */
[----:B------:R-:W2:Y:S02]  /*03d0*/  ATOMG.E.CAS.STRONG.GPU PT, R3, [R2], R6, R7 ;  /* 0x00000006020373a9 */ /* 0x000ea400001ee107 */
[----:B--2---:R-:W-:-:S13]  /*03e0*/  ISETP.NE.AND P0, PT, R3, R6, PT ;  /* 0x000000060300720c */ /* 0x004fda0003f05270 */
[----:B------:R-:W-:Y:S05]  /*03f0*/  @P0 EXIT ;  /* 0x000000000000094d */ /* 0x000fea0003800000 */
[----:B------:R-:W0:Y:S01]  /*0400*/  S2R R0, SR_LANEID ;  /* 0x0000000000007919 */ /* 0x000e220000000000 */
[----:B------:R-:W1:Y:S08]  /*0410*/  REDUX.SUM UR8, R5 ;  /* 0x00000000050873c4 */ /* 0x000e70000000c000 */
[----:B------:R-:W2:Y:S01]  /*0420*/  LDC.64 R2, c[0x0][0x3a0] ;  /* 0x0000e800ff027b82 */ /* 0x000ea20000000a00 */
[----:B------:R-:W-:-:S02]  /*0430*/  VOTEU.ANY UR4, UPT, PT ;  /* 0x0000000000047886 */ /* 0x000fc400038e0100 */
[----:B------:R-:W-:Y:S02]  /*0440*/  UFLO.U32 UR5, UR4 ;  /* 0x00000004000572bd */ /* 0x000fe400080e0000 */
[----:B------:R-:W-:-:S03]  /*0450*/  UPOPC UR4, UR4 ;  /* 0x00000004000472bf */ /* 0x000fc60008000000 */
[----:B------:R-:W3:Y:S03]  /*0460*/  LDC.64 R6, c[0x0][0x3a8] ;  /* 0x0000ea00ff067b82 */ /* 0x000ee60000000a00 */
[----:B------:R-:W-:Y:S02]  /*0470*/  IMAD R11, RZ, RZ, -UR4 ;  /* 0x80000004ff0b7e24 */ /* 0x000fe4000f8e02ff */
[----:B-1----:R-:W-:Y:S01]  /*0480*/  IMAD.U32 R9, RZ, RZ, UR8 ;  /* 0x00000008ff097e24 */ /* 0x002fe2000f8e00ff */
[----:B0-----:R-:W-:-:S13]  /*0490*/  ISETP.EQ.U32.AND P0, PT, R0, UR5, PT ;  /* 0x0000000500007c0c */ /* 0x001fda000bf02070 */
[----:B--2---:R-:W-:Y:S04]  /*04a0*/  @P0 REDG.E.ADD.STRONG.GPU desc[UR6][R2.64], R9 ;  /* 0x000000090200098e */ /* 0x004fe8000c12e106 */
[----:B---3--:R-:W-:Y:S01]  /*04b0*/  @P0 REDG.E.ADD.STRONG.GPU desc[UR6][R6.64], R11 ;  /* 0x0000000b0600098e */ /* 0x008fe2000c12e106 */
[----:B------:R-:W-:Y:S05]  /*04c0*/  EXIT ;  /* 0x000000000000794d */ /* 0x000fea0003800000 */
.L_x_8:
        /* <DEDUP_REMOVED lines=11> */
.L_x_28:


//--------------------- .text._Z20find_cheapest_kernelP4EdgePiPxi --------------------------
	.section	.text._Z20find_cheapest_kernelP4EdgePiPxi,"ax",@progbits
	.align	128
        .global         _Z20find_cheapest_kernelP4EdgePiPxi
        .type           _Z20find_cheapest_kernelP4EdgePiPxi,@function
        .size           _Z20find_cheapest_kernelP4EdgePiPxi,(.L_x_29 - _Z20find_cheapest_kernelP4EdgePiPxi)
        .other          _Z20find_cheapest_kernelP4EdgePiPxi,@"STO_CUDA_ENTRY STV_DEFAULT"
_Z20find_cheapest_kernelP4EdgePiPxi:
.text._Z20find_cheapest_kernelP4EdgePiPxi:
        /* <DEDUP_REMOVED lines=8> */
[----:B------:R-:W0:Y:S01]  /*0080*/  LDCU UR4, c[0x0][0x370] ;  /* 0x00006e00ff0477ac */ /* 0x000e220008000800 */
[----:B------:R-:W1:Y:S01]  /*0090*/  LDCU.64 UR6, c[0x0][0x358] ;  /* 0x00006b00ff0677ac */ /* 0x000e620008000a00 */
[----:B0-----:R-:W-:-:S07]  /*00a0*/  IMAD R0, R0, UR4, RZ ;  /* 0x0000000400007c24 */ /* 0x001fce000f8e02ff */
.L_x_19:
[----:B------:R-:W0:Y:S08]  /*00b0*/  LDC.64 R8, c[0x0][0x380] ;  /* 0x0000e000ff087b82 */ /* 0x000e300000000a00 */
[----:B------:R-:W2:Y:S01]  /*00c0*/  LDC.64 R4, c[0x0][0x388] ;  /* 0x0000e200ff047b82 */ /* 0x000ea20000000a00 */
[----:B0-----:R-:W-:-:S05]  /*00d0*/  IMAD.WIDE R8, R2, 0x10, R8 ;  /* 0x0000001002087825 */ /* 0x001fca00078e0208 */
[----:B-1----:R-:W2:Y:S04]  /*00e0*/  LDG.E R13, desc[UR6][R8.64] ;  /* 0x00000006080d7981 */ /* 0x002ea8000c1e1900 */
[----:B------:R-:W3:Y:S04]  /*00f0*/  LDG.E R15, desc[UR6][R8.64+0x4] ;  /* 0x00000406080f7981 */ /* 0x000ee8000c1e1900 */
[----:B-----5:R0:W5:Y:S01]  /*0100*/  LDG.E R3, desc[UR6][R8.64+0x8] ;  /* 0x0000080608037981 */ /* 0x020162000c1e1900 */
[----:B--2---:R-:W-:-:S05]  /*0110*/  IMAD.WIDE R10, R13, 0x4, R4 ;  /* 0x000000040d0a7825 */ /* 0x004fca00078e0204 */
[----:B------:R-:W2:Y:S01]  /*0120*/  LDG.E R12, desc[UR6][R10.64] ;  /* 0x000000060a0c7981 */ /* 0x000ea2000c1e1900 */
[----:B------:R-:W-:Y:S01]  /*0130*/  BSSY.RECONVERGENT B0, `(.L_x_9) ;  /* 0x0000012000007945 */ /* 0x000fe20003800200 */
[----:B------:R-:W-:Y:S01]  /*0140*/  SHF.R.S32.HI R7, RZ, 0x1f, R13 ;  /* 0x0000001fff077819 */ /* 0x000fe2000001140d */
[--C-:B---3--:R-:W-:Y:S01]  /*0150*/  IMAD.MOV.U32 R14, RZ, RZ, R15.reuse ;  /* 0x000000ffff0e7224 */ /* 0x108fe200078e000f */
[----:B------:R-:W-:Y:S01]  /*0160*/  SHF.R.S32.HI R16, RZ, 0x1f, R15 ;  /* 0x0000001fff107819 */ /* 0x000fe2000001140f */
[----:B------:R-:W-:Y:S01]  /*0170*/  IMAD.MOV.U32 R6, RZ, RZ, R13 ;  /* 0x000000ffff067224 */ /* 0x000fe200078e000d */
[----:B--2---:R-:W-:-:S13]  /*0180*/  ISETP.NE.AND P0, PT, R12, R13, PT ;  /* 0x0000000d0c00720c */ /* 0x004fda0003f05270 */
[----:B0-----:R-:W-:Y:S05]  /*0190*/  @!P0 BRA `(.L_x_10) ;  /* 0x00000000002c8947 */ /* 0x001fea0003800000 */
[----:B------:R-:W-:Y:S01]  /*01a0*/  BSSY.RECONVERGENT B1, `(.L_x_11) ;  /* 0x0000008000017945 */ /* 0x000fe20003800200 */
.L_x_12:
        /* <DEDUP_REMOVED lines=8> */
.L_x_11:
[--C-:B------:R-:W-:Y:S01]  /*0230*/  SHF.R.S32.HI R7, RZ, 0x1f, R13.reuse ;  /* 0x0000001fff077819 */ /* 0x100fe2000001140d */
[----:B------:R-:W-:-:S07]  /*0240*/  IMAD.MOV.U32 R6, RZ, RZ, R13 ;  /* 0x000000ffff067224 */ /* 0x000fce00078e000d */
.L_x_10:
[----:B------:R-:W-:Y:S05]  /*0250*/  BSYNC.RECONVERGENT B0 ;  /* 0x0000000000007941 */ /* 0x000fea0003800200 */
.L_x_9:
[----:B------:R-:W0:Y:S02]  /*0260*/  LDCU.64 UR4, c[0x0][0x388] ;  /* 0x00007100ff0477ac */ /* 0x000e240008000a00 */
[----:B0-----:R-:W-:-:S04]  /*0270*/  LEA R8, P0, R15, UR4, 0x2 ;  /* 0x000000040f087c11 */ /* 0x001fc8000f8010ff */
[----:B------:R-:W-:-:S05]  /*0280*/  LEA.HI.X R9, R15, UR5, R16, 0x2, P0 ;  /* 0x000000050f097c11 */ /* 0x000fca00080f1410 */
[----:B------:R-:W2:Y:S01]  /*0290*/  LDG.E R11, desc[UR6][R8.64] ;  /* 0x00000006080b7981 */ /* 0x000ea2000c1e1900 */
[----:B------:R-:W-:Y:S01]  /*02a0*/  BSSY.RECONVERGENT B0, `(.L_x_13) ;  /* 0x000000e000007945 */ /* 0x000fe20003800200 */
[----:B--2---:R-:W-:-:S13]  /*02b0*/  ISETP.NE.AND P0, PT, R11, R14, PT ;  /* 0x0000000e0b00720c */ /* 0x004fda0003f05270 */
[----:B------:R-:W-:Y:S05]  /*02c0*/  @!P0 BRA `(.L_x_14) ;  /* 0x00000000002c8947 */ /* 0x000fea0003800000 */
[----:B------:R-:W-:Y:S01]  /*02d0*/  BSSY.RECONVERGENT B1, `(.L_x_15) ;  /* 0x0000008000017945 */ /* 0x000fe20003800200 */
.L_x_16:
        /* <DEDUP_REMOVED lines=8> */
.L_x_15:
[--C-:B------:R-:W-:Y:S01]  /*0360*/  SHF.R.S32.HI R16, RZ, 0x1f, R14.reuse ;  /* 0x0000001fff107819 */ /* 0x100fe2000001140e */
[----:B------:R-:W-:-:S07]  /*0370*/  IMAD.MOV.U32 R15, RZ, RZ, R14 ;  /* 0x000000ffff0f7224 */ /* 0x000fce00078e000e */
.L_x_14:
[----:B------:R-:W-:Y:S05]  /*0380*/  BSYNC.RECONVERGENT B0 ;  /* 0x0000000000007941 */ /* 0x000fea0003800200 */
.L_x_13:
[----:B------:R-:W-:Y:S01]  /*0390*/  ISETP.NE.AND P0, PT, R13, R14, PT ;  /* 0x0000000e0d00720c */ /* 0x000fe20003f05270 */
[----:B------:R-:W-:-:S12]  /*03a0*/  BSSY.RECONVERGENT B0, `(.L_x_17) ;  /* 0x0000009000007945 */ /* 0x000fd80003800200 */
[----:B------:R-:W-:Y:S05]  /*03b0*/  @!P0 BRA `(.L_x_18) ;  /* 0x00000000001c8947 */ /* 0x000fea0003800000 */
[----:B------:R-:W0:Y:S02]  /*03c0*/  LDCU.64 UR4, c[0x0][0x390] ;  /* 0x00007200ff0477ac */ /* 0x000e240008000a00 */
[C---:B0-----:R-:W-:Y:S02]  /*03d0*/  LEA R4, P0, R6.reuse, UR4, 0x3 ;  /* 0x0000000406047c11 */ /* 0x041fe4000f8018ff */
[C---:B------:R-:W-:Y:S02]  /*03e0*/  LEA R8, P1, R15.reuse, UR4, 0x3 ;  /* 0x000000040f087c11 */ /* 0x040fe4000f8218ff */
[----:B------:R-:W-:Y:S02]  /*03f0*/  LEA.HI.X R5, R6, UR5, R7, 0x3, P0 ;  /* 0x0000000506057c11 */ /* 0x000fe400080f1c07 */
[----:B------:R-:W-:-:S03]  /*0400*/  LEA.HI.X R9, R15, UR5, R16, 0x3, P1 ;  /* 0x000000050f097c11 */ /* 0x000fc600088f1c10 */
[----:B-----5:R0:W-:Y:S04]  /*0410*/  REDG.E.MIN.S64.STRONG.GPU desc[UR6][R4.64], R2 ;  /* 0x000000020400798e */ /* 0x0201e8000c92e706 */
[----:B------:R0:W-:Y:S02]  /*0420*/  REDG.E.MIN.S64.STRONG.GPU desc[UR6][R8.64], R2 ;  /* 0x000000020800798e */ /* 0x0001e4000c92e706 */
.L_x_18:
[----:B------:R-:W-:Y:S05]  /*0430*/  BSYNC.RECONVERGENT B0 ;  /* 0x0000000000007941 */ /* 0x000fea0003800200 */
.L_x_17:
[----:B------:R-:W1:Y:S01]  /*0440*/  LDCU UR4, c[0x0][0x398] ;  /* 0x00007300ff0477ac */ /* 0x000e620008000800 */
[----:B0-----:R-:W-:-:S05]  /*0450*/  IMAD.IADD R2, R0, 0x1, R2 ;  /* 0x0000000100027824 */ /* 0x001fca00078e0202 */
[----:B-1----:R-:W-:-:S13]  /*0460*/  ISETP.GE.AND P0, PT, R2, UR4, PT ;  /* 0x0000000402007c0c */ /* 0x002fda000bf06270 */
[----:B------:R-:W-:Y:S05]  /*0470*/  @!P0 BRA `(.L_x_19) ;  /* 0xfffffffc000c8947 */ /* 0x000fea000383ffff */
[----:B------:R-:W-:Y:S05]  /*0480*/  EXIT ;  /* 0x000000000000794d */ /* 0x000fea0003800000 */
.L_x_20:
        /* <DEDUP_REMOVED lines=15> */
.L_x_29:


//--------------------- .text._Z11init_kernelPxi  --------------------------
	.section	.text._Z11init_kernelPxi,"ax",@progbits
	.align	128
        .global         _Z11init_kernelPxi
        .type           _Z11init_kernelPxi,@function
        .size           _Z11init_kernelPxi,(.L_x_30 - _Z11init_kernelPxi)
        .other          _Z11init_kernelPxi,@"STO_CUDA_ENTRY STV_DEFAULT"
_Z11init_kernelPxi:
.text._Z11init_kernelPxi:
        /* <DEDUP_REMOVED lines=10> */
[----:B------:R-:W-:Y:S02]  /*00a0*/  MOV R4, 0x7fffffff ;  /* 0x7fffffff00047802 */ /* 0x000fe40000000f00 */
[----:B------:R-:W-:Y:S01]  /*00b0*/  MOV R5, 0x7fffffff ;  /* 0x7fffffff00057802 */ /* 0x000fe20000000f00 */
[----:B0-----:R-:W-:-:S05]  /*00c0*/  IMAD.WIDE R2, R7, 0x8, R2 ;  /* 0x0000000807027825 */ /* 0x001fca00078e0202 */
[----:B-1----:R-:W-:Y:S01]  /*00d0*/  STG.E.64 desc[UR4][R2.64], R4 ;  /* 0x0000000402007986 */ /* 0x002fe2000c101b04 */
[----:B------:R-:W-:Y:S05]  /*00e0*/  EXIT ;  /* 0x000000000000794d */ /* 0x000fea0003800000 */
.L_x_21:
        /* <DEDUP_REMOVED lines=9> */
.L_x_30:


//--------------------- .text._Z17updateEdgeWeightsP4Edgei --------------------------
	.section	.text._Z17updateEdgeWeightsP4Edgei,"ax",@progbits
	.align	128
        .global         _Z17updateEdgeWeightsP4Edgei
        .type           _Z17updateEdgeWeightsP4Edgei,@function
        .size           _Z17updateEdgeWeightsP4Edgei,(.L_x_31 - _Z17updateEdgeWeightsP4Edgei)
        .other          _Z17updateEdgeWeightsP4Edgei,@"STO_CUDA_ENTRY STV_DEFAULT"
_Z17updateEdgeWeightsP4Edgei:
.text._Z17updateEdgeWeightsP4Edgei:
        /* <DEDUP_REMOVED lines=11> */
[----:B-1----:R-:W2:Y:S01]  /*00b0*/  LDG.E R4, desc[UR4][R2.64+0xc] ;  /* 0x00000c0402047981 */ /* 0x002ea2000c1e1900 */
[----:B------:R-:W-:Y:S01]  /*00c0*/  BSSY.RECONVERGENT B0, `(.L_x_22) ;  /* 0x000000b000007945 */ /* 0x000fe20003800200 */
[----:B------:R-:W-:Y:S01]  /*00d0*/  IMAD.MOV.U32 R0, RZ, RZ, 0x2 ;  /* 0x00000002ff007424 */ /* 0x000fe200078e00ff */
[----:B--2---:R-:W-:-:S13]  /*00e0*/  ISETP.NE.AND P0, PT, R4, 0x1, PT ;  /* 0x000000010400780c */ /* 0x004fda0003f05270 */
[----:B------:R-:W-:Y:S05]  /*00f0*/  @!P0 BRA `(.L_x_23) ;  /* 0x00000000001c8947 */ /* 0x000fea0003800000 */
[----:B------:R-:W-:-:S13]  /*0100*/  ISETP.NE.AND P0, PT, R4, 0x3, PT ;  /* 0x000000030400780c */ /* 0x000fda0003f05270 */
[----:B------:R-:W-:Y:S05]  /*0110*/  @!P0 BRA `(.L_x_24) ;  /* 0x0000000000108947 */ /* 0x000fea0003800000 */
[----:B------:R-:W-:Y:S01]  /*0120*/  HFMA2 R0, -RZ, RZ, 0, 2.98023223876953125e-07 ;  /* 0x00000005ff007431 */ /* 0x000fe200000001ff */
[----:B------:R-:W-:-:S04]  /*0130*/  ISETP.NE.AND P0, PT, R4, 0x2, PT ;  /* 0x000000020400780c */ /* 0x000fc80003f05270 */
[----:B------:R-:W-:Y:S01]  /*0140*/  SEL R0, R0, 0x1, !P0 ;  /* 0x0000000100007807 */ /* 0x000fe20004000000 */
[----:B------:R-:W-:Y:S08]  /*0150*/  BRA `(.L_x_23) ;  /* 0x0000000000047947 */ /* 0x000ff00003800000 */
.L_x_24:
[----:B------:R-:W-:-:S07]  /*0160*/  IMAD.MOV.U32 R0, RZ, RZ, 0x3 ;  /* 0x00000003ff007424 */ /* 0x000fce00078e00ff */
.L_x_23:
[----:B------:R-:W-:Y:S05]  /*0170*/  BSYNC.RECONVERGENT B0 ;  /* 0x0000000000007941 */ /* 0x000fea0003800200 */
.L_x_22:
[----:B------:R-:W2:Y:S02]  /*0180*/  LDG.E R5, desc[UR4][R2.64+0x8] ;  /* 0x0000080402057981 */ /* 0x000ea4000c1e1900 */
[----:B--2---:R-:W-:-:S05]  /*0190*/  IMAD R5, R5, R0, RZ ;  /* 0x0000000005057224 */ /* 0x004fca00078e02ff */
[----:B------:R-:W-:Y:S01]  /*01a0*/  STG.E desc[UR4][R2.64+0x8], R5 ;  /* 0x0000080502007986 */ /* 0x000fe2000c101904 */
[----:B------:R-:W-:Y:S05]  /*01b0*/  EXIT ;  /* 0x000000000000794d */ /* 0x000fea0003800000 */
.L_x_25:
        /* <DEDUP_REMOVED lines=12> */
.L_x_31:


//--------------------- .nv.shared.reserved.0     --------------------------
	.section	.nv.shared.reserved.0,"aw",@nobits
	.weak		__nv_reservedSMEM_offset_0_alias
	.size		__nv_reservedSMEM_offset_0_alias, 0, 64
	.other		__nv_reservedSMEM_offset_0_alias,@"STO_CUDA_RESERVED_SHARED STV_DEFAULT"
__nv_reservedSMEM_offset_0_alias:
	.zero		0
	.zero		64


//--------------------- .nv.constant0._Z17union_find_kernelPii --------------------------
	.section	.nv.constant0._Z17union_find_kernelPii,"a",@progbits
	.sectionflags	@""
	.align	4
.nv.constant0._Z17union_find_kernelPii:
	.zero		908


//--------------------- .nv.constant0._Z10mod_kernelPi --------------------------
	.section	.nv.constant0._Z10mod_kernelPi,"a",@progbits
	.sectionflags	@""
	.align	4
.nv.constant0._Z10mod_kernelPi:
	.zero		904


//--------------------- .nv.constant0._Z12union_kernelP4EdgePiPxiS1_S1_ --------------------------
	.section	.nv.constant0._Z12union_kernelP4EdgePiPxiS1_S1_,"a",@progbits
	.sectionflags	@""
	.align	4
.nv.constant0._Z12union_kernelP4EdgePiPxiS1_S1_:
	.zero		944


//--------------------- .nv.constant0._Z20find_cheapest_kernelP4EdgePiPxi --------------------------
	.section	.nv.constant0._Z20find_cheapest_kernelP4EdgePiPxi,"a",@progbits
	.sectionflags	@""
	.align	4
.nv.constant0._Z20find_cheapest_kernelP4EdgePiPxi:
	.zero		924


//--------------------- .nv.constant0._Z11init_kernelPxi --------------------------
	.section	.nv.constant0._Z11init_kernelPxi,"a",@progbits
	.sectionflags	@""
	.align	4
.nv.constant0._Z11init_kernelPxi:
	.zero		908


//--------------------- .nv.constant0._Z17updateEdgeWeightsP4Edgei --------------------------
	.section	.nv.constant0._Z17updateEdgeWeightsP4Edgei,"a",@progbits
	.sectionflags	@""
	.align	4
.nv.constant0._Z17updateEdgeWeightsP4Edgei:
	.zero		908


//--------------------- SYMBOLS --------------------------

	.type		.nv.reservedSmem.offset0,@object
	.size		.nv.reservedSmem.offset0,0x4
